//
// Generated by NVIDIA NVVM Compiler
//
// Compiler Build ID: CL-36424714
// Cuda compilation tools, release 13.0, V13.0.88
// Based on NVVM 20.0.0
//

.version 9.0
.target sm_100
.address_size 64

	// .globl	find_reduce_point

.visible .entry find_reduce_point(
	.param .u64 .ptr .align 1 find_reduce_point_param_0,
	.param .u32 find_reduce_point_param_1,
	.param .u32 find_reduce_point_param_2,
	.param .u32 find_reduce_point_param_3,
	.param .u32 find_reduce_point_param_4,
	.param .u64 .ptr .align 1 find_reduce_point_param_5
)
{
	.reg .pred 	%p<9>;
	.reg .b16 	%rs<3>;
	.reg .b32 	%r<41>;
	.reg .b64 	%rd<13>;

	ld.param.u64 	%rd5, [find_reduce_point_param_0];
	ld.param.u32 	%r18, [find_reduce_point_param_1];
	ld.param.u32 	%r19, [find_reduce_point_param_2];
	ld.param.u32 	%r20, [find_reduce_point_param_3];
	ld.param.u32 	%r21, [find_reduce_point_param_4];
	ld.param.u64 	%rd4, [find_reduce_point_param_5];
	cvta.to.global.u64 	%rd1, %rd5;
	mul.lo.s32 	%r1, %r19, 11;
	mov.u32 	%r22, %ctaid.x;
	mov.u32 	%r23, %tid.x;
	mad.lo.s32 	%r33, %r20, %r22, %r23;
	setp.ge.s32 	%p1, %r33, %r19;
	@%p1 bra 	$L__BB0_13;
	mul.lo.s32 	%r3, %r1, %r18;
	mul.lo.s32 	%r4, %r21, %r20;
	cvta.to.global.u64 	%rd2, %rd4;
$L__BB0_2:
	mul.lo.s32 	%r35, %r33, 11;
	cvt.s64.s32 	%rd6, %r35;
	add.s64 	%rd7, %rd1, %rd6;
	ld.global.u8 	%rs1, [%rd7];
	setp.ne.s16 	%p2, %rs1, 0;
	mul.wide.s32 	%rd8, %r33, 4;
	add.s64 	%rd3, %rd2, %rd8;
	@%p2 bra 	$L__BB0_4;
	mov.b32 	%r24, 0;
	st.global.u32 	[%rd3], %r24;
$L__BB0_4:
	add.s32 	%r34, %r35, %r1;
	setp.ge.s32 	%p3, %r34, %r3;
	@%p3 bra 	$L__BB0_12;
	mov.b32 	%r36, 0;
$L__BB0_6:
	cvt.s64.s32 	%rd9, %r34;
	add.s64 	%rd10, %rd1, %rd9;
	ld.global.u8 	%rs2, [%rd10];
	setp.eq.s16 	%p4, %rs2, 1;
	mov.b32 	%r39, 0;
	mov.u32 	%r40, %r34;
	@%p4 bra 	$L__BB0_9;
	setp.ne.s16 	%p5, %rs2, 0;
	mov.u32 	%r39, %r36;
	mov.u32 	%r40, %r35;
	@%p5 bra 	$L__BB0_11;
	add.s32 	%r39, %r36, 1;
	mov.u32 	%r40, %r35;
$L__BB0_9:
	cvt.s64.s32 	%rd11, %r40;
	add.s64 	%rd12, %rd1, %rd11;
	ld.global.s8 	%r27, [%rd12+2];
	setp.ne.s32 	%p6, %r39, %r27;
	@%p6 bra 	$L__BB0_11;
	mul.hi.s32 	%r28, %r40, 780903145;
	shr.u32 	%r29, %r28, 31;
	shr.s32 	%r30, %r28, 1;
	add.s32 	%r31, %r30, %r29;
	div.s32 	%r32, %r31, %r19;
	st.global.u32 	[%rd3], %r32;
	bra.uni 	$L__BB0_12;
$L__BB0_11:
	add.s32 	%r34, %r34, %r1;
	setp.lt.s32 	%p7, %r34, %r3;
	mov.u32 	%r35, %r40;
	mov.u32 	%r36, %r39;
	@%p7 bra 	$L__BB0_6;
$L__BB0_12:
	add.s32 	%r33, %r33, %r4;
	setp.lt.s32 	%p8, %r33, %r19;
	@%p8 bra 	$L__BB0_2;
$L__BB0_13:
	bar.sync 	0;
	ret;

}


// ===== COMPILED SASS (sm_100) =====

	.target	sm_100

	.elftype	@"ET_EXEC"


//--------------------- .note.nv.tkinfo           --------------------------
	.section	.note.nv.tkinfo,"",@"SHT_NOTE"
	.sectionflags	@"SHF_NOTE_NV_TKINFO"
	.tkinfo
        /*0018*/ 	.word	0x00000002
        /*0030*/ 	.string	""
        /*0030*/ 	.string	"ptxas"
        /*0030*/ 	.string	"Cuda compilation tools, release 13.0, V13.0.88"
        /*0030*/ 	.string	"Build cuda_13.0.r13.0/compiler.36424714_0"
        /*0030*/ 	.string	"-arch sm_100 -m 64 "



//--------------------- .note.nv.cuinfo           --------------------------
	.section	.note.nv.cuinfo,"",@"SHT_NOTE"
	.sectionflags	@"SHF_NOTE_NV_CUINFO"
        /*0018*/ 	.short	0x0002
        /*001a*/ 	.short	0x0064
        /*001c*/ 	.short	0x0082
	.zero		2


//--------------------- .nv.info                  --------------------------
	.section	.nv.info,"",@"SHT_CUDA_INFO"
	.align	4


	//----- nvinfo : EIATTR_REGCOUNT
	.align		4
        /*0000*/ 	.byte	0x04, 0x2f
        /*0002*/ 	.short	(.L_1 - .L_0)
	.align		4
.L_0:
        /*0004*/ 	.word	index@(find_reduce_point)
        /*0008*/ 	.word	0x00000013


	//----- nvinfo : EIATTR_FRAME_SIZE
	.align		4
.L_1:
        /*000c*/ 	.byte	0x04, 0x11
        /*000e*/ 	.short	(.L_3 - .L_2)
	.align		4
.L_2:
        /*0010*/ 	.word	index@(find_reduce_point)
        /*0014*/ 	.word	0x00000000


	//----- nvinfo : EIATTR_MIN_STACK_SIZE
	.align		4
.L_3:
        /*0018*/ 	.byte	0x04, 0x12
        /*001a*/ 	.short	(.L_5 - .L_4)
	.align		4
.L_4:
        /*001c*/ 	.word	index@(find_reduce_point)
        /*0020*/ 	.word	0x00000000
.L_5:


//--------------------- .nv.compat                --------------------------
	.section	.nv.compat,"",@"SHT_CUDA_COMPAT_INFO"
	.align	4
        /*0000*/ 	.byte	0x02, 0x09, 0x00, 0x00, 0x02, 0x02, 0x01, 0x00, 0x02, 0x05, 0x05, 0x00, 0x03, 0x07, 0x01, 0x01
        /*0010*/ 	.byte	0x02, 0x03, 0x00, 0x00, 0x02, 0x06, 0x01, 0x00, 0x04, 0x0b, 0x08, 0x00, 0x09, 0x00, 0x00, 0x00
        /*0020*/ 	.byte	0x00, 0x00, 0x00, 0x00


//--------------------- .nv.info.find_reduce_point --------------------------
	.section	.nv.info.find_reduce_point,"",@"SHT_CUDA_INFO"
	.sectionflags	@""
	.align	4


	//----- nvinfo : EIATTR_CUDA_API_VERSION
	.align		4
        /*0000*/ 	.byte	0x04, 0x37
        /*0002*/ 	.short	(.L_7 - .L_6)
.L_6:
        /*0004*/ 	.word	0x00000082


	//----- nvinfo : EIATTR_KPARAM_INFO
	.align		4
.L_7:
        /*0008*/ 	.byte	0x04, 0x17
        /*000a*/ 	.short	(.L_9 - .L_8)
.L_8:
        /*000c*/ 	.word	0x00000000
        /*0010*/ 	.short	0x0005
        /*0012*/ 	.short	0x0018
        /*0014*/ 	.byte	0x00, 0xf5, 0x21, 0x00


	//----- nvinfo : EIATTR_KPARAM_INFO
	.align		4
.L_9:
        /*0018*/ 	.byte	0x04, 0x17
        /*001a*/ 	.short	(.L_11 - .L_10)
.L_10:
        /*001c*/ 	.word	0x00000000
        /*0020*/ 	.short	0x0004
        /*0022*/ 	.short	0x0014
        /*0024*/ 	.byte	0x00, 0xf0, 0x11, 0x00


	//----- nvinfo : EIATTR_KPARAM_INFO
	.align		4
.L_11:
        /*0028*/ 	.byte	0x04, 0x17
        /*002a*/ 	.short	(.L_13 - .L_12)
.L_12:
        /*002c*/ 	.word	0x00000000
        /*0030*/ 	.short	0x0003
        /*0032*/ 	.short	0x0010
        /*0034*/ 	.byte	0x00, 0xf0, 0x11, 0x00


	//----- nvinfo : EIATTR_KPARAM_INFO
	.align		4
.L_13:
        /*0038*/ 	.byte	0x04, 0x17
        /*003a*/ 	.short	(.L_15 - .L_14)
.L_14:
        /*003c*/ 	.word	0x00000000
        /*0040*/ 	.short	0x0002
        /*0042*/ 	.short	0x000c
        /*0044*/ 	.byte	0x00, 0xf0, 0x11, 0x00


	//----- nvinfo : EIATTR_KPARAM_INFO
	.align		4
.L_15:
        /*0048*/ 	.byte	0x04, 0x17
        /*004a*/ 	.short	(.L_17 - .L_16)
.L_16:
        /*004c*/ 	.word	0x00000000
        /*0050*/ 	.short	0x0001
        /*0052*/ 	.short	0x0008
        /*0054*/ 	.byte	0x00, 0xf0, 0x11, 0x00


	//----- nvinfo : EIATTR_KPARAM_INFO
	.align		4
.L_17:
        /*0058*/ 	.byte	0x04, 0x17
        /*005a*/ 	.short	(.L_19 - .L_18)
.L_18:
        /*005c*/ 	.word	0x00000000
        /*0060*/ 	.short	0x0000
        /*0062*/ 	.short	0x0000
        /*0064*/ 	.byte	0x00, 0xf5, 0x21, 0x00


	//----- nvinfo : EIATTR_SPARSE_MMA_MASK
	.align		4
.L_19:
        /*0068*/ 	.byte	0x03, 0x50
        /*006a*/ 	.short	0x0000


	//----- nvinfo : EIATTR_MAXREG_COUNT
	.align		4
        /*006c*/ 	.byte	0x03, 0x1b
        /*006e*/ 	.short	0x00ff


	//----- nvinfo : EIATTR_NUM_BARRIERS
	.align		4
        /*0070*/ 	.byte	0x02, 0x4c
        /*0072*/ 	.byte	0x01
	.zero		1


	//----- nvinfo : EIATTR_MERCURY_ISA_VERSION
	.align		4
        /*0074*/ 	.byte	0x03, 0x5f
        /*0076*/ 	.short	0x0101


	//----- nvinfo : EIATTR_VRC_CTA_INIT_COUNT
	.align		4
        /*0078*/ 	.byte	0x02, 0x4a
	.zero		1
	.zero		1


	//----- nvinfo : EIATTR_EXIT_INSTR_OFFSETS
	.align		4
        /*007c*/ 	.byte	0x04, 0x1c
        /*007e*/ 	.short	(.L_21 - .L_20)


	//   ....[0]....
.L_20:
        /*0080*/ 	.word	0x00000670


	//----- nvinfo : EIATTR_CRS_STACK_SIZE
	.align		4
.L_21:
        /*0084*/ 	.byte	0x04, 0x1e
        /*0086*/ 	.short	(.L_23 - .L_22)
.L_22:
        /*0088*/ 	.word	0x00000000


	//----- nvinfo : EIATTR_CBANK_PARAM_SIZE
	.align		4
.L_23:
        /*008c*/ 	.byte	0x03, 0x19
        /*008e*/ 	.short	0x0020


	//----- nvinfo : EIATTR_PARAM_CBANK
	.align		4
        /*0090*/ 	.byte	0x04, 0x0a
        /*0092*/ 	.short	(.L_25 - .L_24)
	.align		4
.L_24:
        /*0094*/ 	.word	index@(.nv.constant0.find_reduce_point)
        /*0098*/ 	.short	0x0380
        /*009a*/ 	.short	0x0020


	//----- nvinfo : EIATTR_SW_WAR
	.align		4
.L_25:
        /*009c*/ 	.byte	0x04, 0x36
        /*009e*/ 	.short	(.L_27 - .L_26)
.L_26:
        /*00a0*/ 	.word	0x00000008
.L_27:


//--------------------- .nv.callgraph             --------------------------
	.section	.nv.callgraph,"",@"SHT_CUDA_CALLGRAPH"
	.align	4
	.sectionentsize	8
	.align		4
        /*0000*/ 	.word	0x00000000
	.align		4
        /*0004*/ 	.word	0xffffffff
	.align		4
        /*0008*/ 	.word	0x00000000
	.align		4
        /*000c*/ 	.word	0xfffffffe
	.align		4
        /*0010*/ 	.word	0x00000000
	.align		4
        /*0014*/ 	.word	0xfffffffd
	.align		4
        /*0018*/ 	.word	0x00000000
	.align		4
        /*001c*/ 	.word	0xfffffffc


//--------------------- .text.find_reduce_point   --------------------------
	.section	.text.find_reduce_point,"ax",@progbits
	.align	128
        .global         find_reduce_point
        .type           find_reduce_point,@function
        .size           find_reduce_point,(.L_x_11 - find_reduce_point)
        .other          find_reduce_point,@"STO_CUDA_ENTRY STV_DEFAULT"
find_reduce_point:
.text.find_reduce_point:
[----:B------:R-:W-:Y:S01]  /*0000*/  LDC R1, c[0x0][0x37c] ;  /* 0x0000df00ff017b82 */ /* 0x000fe20000000800 */
[----:B------:R-:W0:Y:S07]  /*0010*/  S2R R6, SR_TID.X ;  /* 0x0000000000067919 */ /* 0x000e2e0000002100 */
[----:B------:R-:W0:Y:S01]  /*0020*/  S2UR UR4, SR_CTAID.X ;  /* 0x00000000000479c3 */ /* 0x000e220000002500 */
[----:B------:R-:W-:Y:S07]  /*0030*/  BSSY.RECONVERGENT B0, `(.L_x_0) ;  /* 0x0000061000007945 */ /* 0x000fee0003800200 */
[----:B------:R-:W0:Y:S08]  /*0040*/  LDC R5, c[0x0][0x390] ;  /* 0x0000e400ff057b82 */ /* 0x000e300000000800 */
[----:B------:R-:W1:Y:S01]  /*0050*/  LDC R3, c[0x0][0x38c] ;  /* 0x0000e300ff037b82 */ /* 0x000e620000000800 */
[----:B0-----:R-:W-:-:S05]  /*0060*/  IMAD R6, R5, UR4, R6 ;  /* 0x0000000405067c24 */ /* 0x001fca000f8e0206 */
[----:B-1----:R-:W-:-:S13]  /*0070*/  ISETP.GE.AND P0, PT, R6, R3, PT ;  /* 0x000000030600720c */ /* 0x002fda0003f06270 */
[----:B------:R-:W-:Y:S05]  /*0080*/  @P0 BRA `(.L_x_1) ;  /* 0x00000004006c0947 */ /* 0x000fea0003800000 */
[----:B------:R-:W0:Y:S01]  /*0090*/  LDC.64 R10, c[0x0][0x358] ;  /* 0x0000d600ff0a7b82 */ /* 0x000e220000000a00 */
[----:B------:R-:W1:Y:S01]  /*00a0*/  LDCU UR4, c[0x0][0x388] ;  /* 0x00007100ff0477ac */ /* 0x000e620008000800 */
[----:B------:R-:W-:-:S04]  /*00b0*/  IMAD R0, R3, 0xb, RZ ;  /* 0x0000000b03007824 */ /* 0x000fc800078e02ff */
[----:B-1----:R-:W-:-:S07]  /*00c0*/  IMAD R7, R0, UR4, RZ ;  /* 0x0000000400077c24 */ /* 0x002fce000f8e02ff */
.L_x_9:
[----:B-1----:R-:W1:Y:S01]  /*00d0*/  LDCU.64 UR4, c[0x0][0x380] ;  /* 0x00007000ff0477ac */ /* 0x002e620008000a00 */
[----:B------:R-:W-:Y:S01]  /*00e0*/  IMAD R13, R6, 0xb, RZ ;  /* 0x0000000b060d7824 */ /* 0x000fe200078e02ff */
[----:B0-----:R-:W-:Y:S01]  /*00f0*/  R2UR UR6, R10 ;  /* 0x000000000a0672ca */ /* 0x001fe200000e0000 */
[----:B------:R-:W0:Y:S01]  /*0100*/  LDC.64 R2, c[0x0][0x398] ;  /* 0x0000e600ff027b82 */ /* 0x000e220000000a00 */
[----:B------:R-:W-:-:S07]  /*0110*/  R2UR UR7, R11 ;  /* 0x000000000b0772ca */ /* 0x000fce00000e0000 */
[----:B------:R-:W2:Y:S01]  /*0120*/  LDC.64 R8, c[0x0][0x390] ;  /* 0x0000e400ff087b82 */ /* 0x000ea20000000a00 */
[C---:B-1----:R-:W-:Y:S01]  /*0130*/  IADD3 R4, P0, PT, R13.reuse, UR4, RZ ;  /* 0x000000040d047c10 */ /* 0x042fe2000ff1e0ff */
[----:B------:R-:W1:Y:S03]  /*0140*/  LDCU UR4, c[0x0][0x38c] ;  /* 0x00007180ff0477ac */ /* 0x000e660008000800 */
[----:B------:R-:W-:-:S05]  /*0150*/  LEA.HI.X.SX32 R5, R13, UR5, 0x1, P0 ;  /* 0x000000050d057c11 */ /* 0x000fca00080f0eff */
[----:B------:R-:W3:Y:S01]  /*0160*/  LDG.E.U8 R4, desc[UR6][R4.64] ;  /* 0x0000000604047981 */ /* 0x000ee2000c1e1100 */
[----:B0-----:R-:W-:Y:S01]  /*0170*/  IMAD.WIDE R2, R6, 0x4, R2 ;  /* 0x0000000406027825 */ /* 0x001fe200078e0202 */
[----:B------:R-:W-:Y:S03]  /*0180*/  BSSY.RECONVERGENT B1, `(.L_x_2) ;  /* 0x000004a000017945 */ /* 0x000fe60003800200 */
[----:B--2---:R-:W-:Y:S02]  /*0190*/  IMAD R6, R8, R9, R6 ;  /* 0x0000000908067224 */ /* 0x004fe400078e0206 */
[----:B------:R-:W-:-:S05]  /*01a0*/  IMAD.IADD R8, R0, 0x1, R13 ;  /* 0x0000000100087824 */ /* 0x000fca00078e020d */
[----:B------:R-:W-:Y:S02]  /*01b0*/  ISETP.GE.AND P1, PT, R8, R7, PT ;  /* 0x000000070800720c */ /* 0x000fe40003f26270 */
[----:B---3--:R-:W-:-:S13]  /*01c0*/  ISETP.NE.AND P0, PT, R4, RZ, PT ;  /* 0x000000ff0400720c */ /* 0x008fda0003f05270 */
[----:B------:R-:W-:Y:S02]  /*01d0*/  @!P0 R2UR UR6, R10 ;  /* 0x000000000a0682ca */ /* 0x000fe400000e0000 */
[----:B------:R-:W-:-:S13]  /*01e0*/  @!P0 R2UR UR7, R11 ;  /* 0x000000000b0782ca */ /* 0x000fda00000e0000 */
[----:B------:R0:W-:Y:S01]  /*01f0*/  @!P0 STG.E desc[UR6][R2.64], RZ ;  /* 0x000000ff02008986 */ /* 0x0001e2000c101906 */
[----:B-1----:R-:W-:Y:S01]  /*0200*/  ISETP.GE.AND P0, PT, R6, UR4, PT ;  /* 0x0000000406007c0c */ /* 0x002fe2000bf06270 */
[----:B------:R-:W-:-:S12]  /*0210*/  @P1 BRA `(.L_x_3) ;  /* 0x0000000400001947 */ /* 0x000fd80003800000 */
[----:B------:R-:W1:Y:S01]  /*0220*/  LDC.64 R4, c[0x0][0x380] ;  /* 0x0000e000ff047b82 */ /* 0x000e620000000a00 */
[----:B------:R-:W-:Y:S02]  /*0230*/  IMAD.MOV.U32 R12, RZ, RZ, R8 ;  /* 0x000000ffff0c7224 */ /* 0x000fe400078e0008 */
[----:B------:R-:W-:-:S07]  /*0240*/  IMAD.MOV.U32 R14, RZ, RZ, RZ ;  /* 0x000000ffff0e7224 */ /* 0x000fce00078e00ff */
.L_x_8:
[----:B------:R-:W-:Y:S02]  /*0250*/  R2UR UR4, R10 ;  /* 0x000000000a0472ca */ /* 0x000fe400000e0000 */
[----:B------:R-:W-:Y:S02]  /*0260*/  R2UR UR5, R11 ;  /* 0x000000000b0572ca */ /* 0x000fe400000e0000 */
[----:B-1----:R-:W-:-:S04]  /*0270*/  IADD3 R8, P1, PT, R12, R4, RZ ;  /* 0x000000040c087210 */ /* 0x002fc80007f3e0ff */
[----:B------:R-:W-:-:S07]  /*0280*/  LEA.HI.X.SX32 R9, R12, R5, 0x1, P1 ;  /* 0x000000050c097211 */ /* 0x000fce00008f0eff */
[----:B------:R-:W2:Y:S01]  /*0290*/  LDG.E.U8 R8, desc[UR4][R8.64] ;  /* 0x0000000408087981 */ /* 0x000ea2000c1e1100 */
[----:B------:R-:W-:Y:S01]  /*02a0*/  BSSY.RELIABLE B2, `(.L_x_4) ;  /* 0x0000013000027945 */ /* 0x000fe20003800100 */
[----:B------:R-:W-:Y:S02]  /*02b0*/  IMAD.MOV.U32 R15, RZ, RZ, RZ ;  /* 0x000000ffff0f7224 */ /* 0x000fe400078e00ff */
[----:B------:R-:W-:Y:S01]  /*02c0*/  IMAD.MOV.U32 R16, RZ, RZ, R12 ;  /* 0x000000ffff107224 */ /* 0x000fe200078e000c */
[----:B--2---:R-:W-:-:S13]  /*02d0*/  ISETP.NE.AND P1, PT, R8, 0x1, PT ;  /* 0x000000010800780c */ /* 0x004fda0003f25270 */
[----:B------:R-:W-:Y:S05]  /*02e0*/  @!P1 BRA `(.L_x_5) ;  /* 0x0000000000189947 */ /* 0x000fea0003800000 */
[----:B------:R-:W-:Y:S01]  /*02f0*/  ISETP.NE.AND P1, PT, R8, RZ, PT ;  /* 0x000000ff0800720c */ /* 0x000fe20003f25270 */
[----:B------:R-:W-:Y:S02]  /*0300*/  IMAD.MOV.U32 R15, RZ, RZ, R14 ;  /* 0x000000ffff0f7224 */ /* 0x000fe400078e000e */
[----:B------:R-:W-:-:S10]  /*0310*/  IMAD.MOV.U32 R16, RZ, RZ, R13 ;  /* 0x000000ffff107224 */ /* 0x000fd400078e000d */
[----:B------:R-:W-:Y:S05]  /*0320*/  @P1 BRA `(.L_x_6) ;  /* 0x0000000000281947 */ /* 0x000fea0003800000 */
[----:B------:R-:W-:Y:S02]  /*0330*/  VIADD R15, R14, 0x1 ;  /* 0x000000010e0f7836 */ /* 0x000fe40000000000 */
[----:B------:R-:W-:-:S07]  /*0340*/  IMAD.MOV.U32 R16, RZ, RZ, R13 ;  /* 0x000000ffff107224 */ /* 0x000fce00078e000d */
.L_x_5:
[----:B------:R-:W-:Y:S02]  /*0350*/  R2UR UR4, R10 ;  /* 0x000000000a0472ca */ /* 0x000fe400000e0000 */
[----:B------:R-:W-:Y:S02]  /*0360*/  R2UR UR5, R11 ;  /* 0x000000000b0572ca */ /* 0x000fe400000e0000 */
[----:B------:R-:W-:-:S04]  /*0370*/  IADD3 R8, P1, PT, R16, R4, RZ ;  /* 0x0000000410087210 */ /* 0x000fc80007f3e0ff */
[----:B------:R-:W-:-:S07]  /*0380*/  LEA.HI.X.SX32 R9, R16, R5, 0x1, P1 ;  /* 0x0000000510097211 */ /* 0x000fce00008f0eff */
[----:B------:R-:W2:Y:S02]  /*0390*/  LDG.E.S8 R8, desc[UR4][R8.64+0x2] ;  /* 0x0000020408087981 */ /* 0x000ea4000c1e1300 */
[----:B--2---:R-:W-:-:S13]  /*03a0*/  ISETP.NE.AND P1, PT, R15, R8, PT ;  /* 0x000000080f00720c */ /* 0x004fda0003f25270 */
[----:B------:R-:W-:Y:S05]  /*03b0*/  @!P1 BREAK.RELIABLE B2 ;  /* 0x0000000000029942 */ /* 0x000fea0003800100 */
[----:B------:R-:W-:Y:S05]  /*03c0*/  @!P1 BRA `(.L_x_7) ;  /* 0x00000000001c9947 */ /* 0x000fea0003800000 */
.L_x_6:
[----:B------:R-:W-:Y:S05]  /*03d0*/  BSYNC.RELIABLE B2 ;  /* 0x0000000000027941 */ /* 0x000fea0003800100 */
.L_x_4:
[----:B------:R-:W-:Y:S02]  /*03e0*/  IMAD.IADD R12, R0, 0x1, R12 ;  /* 0x00000001000c7824 */ /* 0x000fe400078e020c */
[----:B------:R-:W-:Y:S02]  /*03f0*/  IMAD.MOV.U32 R13, RZ, RZ, R16 ;  /* 0x000000ffff0d7224 */ /* 0x000fe400078e0010 */
[----:B------:R-:W-:Y:S01]  /*0400*/  IMAD.MOV.U32 R14, RZ, RZ, R15 ;  /* 0x000000ffff0e7224 */ /* 0x000fe200078e000f */
[----:B------:R-:W-:-:S13]  /*0410*/  ISETP.GE.AND P1, PT, R12, R7, PT ;  /* 0x000000070c00720c */ /* 0x000fda0003f26270 */
[----:B------:R-:W-:Y:S05]  /*0420*/  @!P1 BRA `(.L_x_8) ;  /* 0xfffffffc00889947 */ /* 0x000fea000383ffff */
[----:B------:R-:W-:Y:S05]  /*0430*/  BRA `(.L_x_3) ;  /* 0x0000000000787947 */ /* 0x000fea0003800000 */
.L_x_7:
[----:B------:R-:W1:Y:S01]  /*0440*/  LDC R8, c[0x0][0x38c] ;  /* 0x0000e300ff087b82 */ /* 0x000e620000000800 */
[----:B------:R-:W-:Y:S01]  /*0450*/  IMAD.HI R16, R16, 0x2e8ba2e9, RZ ;  /* 0x2e8ba2e910107827 */ /* 0x000fe200078e02ff */
[----:B------:R-:W-:Y:S02]  /*0460*/  R2UR UR4, R10 ;  /* 0x000000000a0472ca */ /* 0x000fe400000e0000 */
[----:B------:R-:W-:Y:S02]  /*0470*/  R2UR UR5, R11 ;  /* 0x000000000b0572ca */ /* 0x000fe400000e0000 */
[----:B------:R-:W-:-:S04]  /*0480*/  SHF.R.S32.HI R9, RZ, 0x1, R16 ;  /* 0x00000001ff097819 */ /* 0x000fc80000011410 */
[----:B------:R-:W-:Y:S02]  /*0490*/  LEA.HI R9, R16, R9, RZ, 0x1 ;  /* 0x0000000910097211 */ /* 0x000fe400078f08ff */
[----:B-1----:R-:W-:-:S04]  /*04a0*/  IABS R13, R8 ;  /* 0x00000008000d7213 */ /* 0x002fc80000000000 */
[----:B------:R-:W1:Y:S08]  /*04b0*/  I2F.RP R12, R13 ;  /* 0x0000000d000c7306 */ /* 0x000e700000209400 */
[----:B-1----:R-:W1:Y:S02]  /*04c0*/  MUFU.RCP R12, R12 ;  /* 0x0000000c000c7308 */ /* 0x002e640000001000 */
[----:B-1----:R-:W-:Y:S01]  /*04d0*/  VIADD R4, R12, 0xffffffe ;  /* 0x0ffffffe0c047836 */ /* 0x002fe20000000000 */
[----:B------:R-:W-:-:S02]  /*04e0*/  IABS R12, R9 ;  /* 0x00000009000c7213 */ /* 0x000fc40000000000 */
[----:B------:R-:W-:-:S03]  /*04f0*/  LOP3.LUT R9, R9, R8, RZ, 0x3c, !PT ;  /* 0x0000000809097212 */ /* 0x000fc600078e3cff */
[----:B------:R1:W2:Y:S01]  /*0500*/  F2I.FTZ.U32.TRUNC.NTZ R5, R4 ;  /* 0x0000000400057305 */ /* 0x0002a2000021f000 */
[----:B------:R-:W-:Y:S01]  /*0510*/  ISETP.GE.AND P2, PT, R9, RZ, PT ;  /* 0x000000ff0900720c */ /* 0x000fe20003f46270 */
[----:B-1----:R-:W-:Y:S02]  /*0520*/  IMAD.MOV.U32 R4, RZ, RZ, RZ ;  /* 0x000000ffff047224 */ /* 0x002fe400078e00ff */
[----:B--2---:R-:W-:-:S04]  /*0530*/  IMAD.MOV R14, RZ, RZ, -R5 ;  /* 0x000000ffff0e7224 */ /* 0x004fc800078e0a05 */
[----:B------:R-:W-:-:S04]  /*0540*/  IMAD R15, R14, R13, RZ ;  /* 0x0000000d0e0f7224 */ /* 0x000fc800078e02ff */
[----:B------:R-:W-:-:S06]  /*0550*/  IMAD.HI.U32 R5, R5, R15, R4 ;  /* 0x0000000f05057227 */ /* 0x000fcc00078e0004 */
[----:B------:R-:W-:-:S04]  /*0560*/  IMAD.HI.U32 R5, R5, R12, RZ ;  /* 0x0000000c05057227 */ /* 0x000fc800078e00ff */
[----:B------:R-:W-:-:S04]  /*0570*/  IMAD.MOV R4, RZ, RZ, -R5 ;  /* 0x000000ffff047224 */ /* 0x000fc800078e0a05 */
[----:B------:R-:W-:-:S05]  /*0580*/  IMAD R4, R13, R4, R12 ;  /* 0x000000040d047224 */ /* 0x000fca00078e020c */
[----:B------:R-:W-:-:S13]  /*0590*/  ISETP.GT.U32.AND P3, PT, R13, R4, PT ;  /* 0x000000040d00720c */ /* 0x000fda0003f64070 */
[----:B------:R-:W-:Y:S02]  /*05a0*/  @!P3 IMAD.IADD R4, R4, 0x1, -R13 ;  /* 0x000000010404b824 */ /* 0x000fe400078e0a0d */
[----:B------:R-:W-:Y:S01]  /*05b0*/  @!P3 VIADD R5, R5, 0x1 ;  /* 0x000000010505b836 */ /* 0x000fe20000000000 */
[----:B------:R-:W-:Y:S02]  /*05c0*/  ISETP.NE.AND P3, PT, R8, RZ, PT ;  /* 0x000000ff0800720c */ /* 0x000fe40003f65270 */
[----:B------:R-:W-:-:S13]  /*05d0*/  ISETP.GE.U32.AND P1, PT, R4, R13, PT ;  /* 0x0000000d0400720c */ /* 0x000fda0003f26070 */
[----:B------:R-:W-:-:S04]  /*05e0*/  @P1 VIADD R5, R5, 0x1 ;  /* 0x0000000105051836 */ /* 0x000fc80000000000 */
[----:B------:R-:W-:Y:S01]  /*05f0*/  @!P2 IMAD.MOV R5, RZ, RZ, -R5 ;  /* 0x000000ffff05a224 */ /* 0x000fe200078e0a05 */
[----:B------:R-:W-:-:S05]  /*0600*/  @!P3 LOP3.LUT R5, RZ, R8, RZ, 0x33, !PT ;  /* 0x00000008ff05b212 */ /* 0x000fca00078e33ff */
[----:B------:R1:W-:Y:S02]  /*0610*/  STG.E desc[UR4][R2.64], R5 ;  /* 0x0000000502007986 */ /* 0x0003e4000c101904 */
.L_x_3:
[----:B------:R-:W-:Y:S05]  /*0620*/  BSYNC.RECONVERGENT B1 ;  /* 0x0000000000017941 */ /* 0x000fea0003800200 */
.L_x_2:
[----:B------:R-:W-:Y:S05]  /*0630*/  @!P0 BRA `(.L_x_9) ;  /* 0xfffffff800a48947 */ /* 0x000fea000383ffff */
.L_x_1:
[----:B------:R-:W-:Y:S05]  /*0640*/  BSYNC.RECONVERGENT B0 ;  /* 0x0000000000007941 */ /* 0x000fea0003800200 */
.L_x_0:
[----:B------:R-:W-:Y:S05]  /*0650*/  WARPSYNC.ALL ;  /* 0x0000000000007948 */ /* 0x000fea0003800000 */
[----:B------:R-:W-:Y:S06]  /*0660*/  BAR.SYNC.DEFER_BLOCKING 0x0 ;  /* 0x0000000000007b1d */ /* 0x000fec0000010000 */
[----:B------:R-:W-:Y:S05]  /*0670*/  EXIT ;  /* 0x000000000000794d */ /* 0x000fea0003800000 */
.L_x_10:
[----:B------:R-:W-:-:S00]  /*0680*/  BRA `(.L_x_10) ;  /* 0xfffffffc00fc7947 */ /* 0x000fc0000383ffff */
[----:B------:R-:W-:-:S00]  /*0690*/  NOP ;  /* 0x0000000000007918 */ /* 0x000fc00000000000 */
        /* <DEDUP_REMOVED lines=14> */
.L_x_11:


//--------------------- .nv.shared.reserved.0     --------------------------
	.section	.nv.shared.reserved.0,"aw",@nobits
	.weak		__nv_reservedSMEM_offset_0_alias
	.size		__nv_reservedSMEM_offset_0_alias, 0, 64
	.other		__nv_reservedSMEM_offset_0_alias,@"STO_CUDA_RESERVED_SHARED STV_DEFAULT"
__nv_reservedSMEM_offset_0_alias:
	.zero		0
	.zero		64


//--------------------- .nv.constant0.find_reduce_point --------------------------
	.section	.nv.constant0.find_reduce_point,"a",@progbits
	.sectionflags	@""
	.align	4
.nv.constant0.find_reduce_point:
	.zero		928


//--------------------- SYMBOLS --------------------------

	.type		.nv.reservedSmem.offset0,@object
	.size		.nv.reservedSmem.offset0,0x4
